	.headerflags	@"EF_CUDA_TEXMODE_UNIFIED EF_CUDA_64BIT_ADDRESS EF_CUDA_ACCELERATORS EF_CUDA_SM90 EF_CUDA_VIRTUAL_SM(EF_CUDA_SM90)"
	.elftype	@"ET_EXEC"


//--------------------- .nv.info                  --------------------------
	.section	.nv.info,"",@"SHT_CUDA_INFO"
	.align	4


	//----- nvinfo : EIATTR_REGCOUNT
	.align		4
        /*0000*/ 	.byte	0x04, 0x2f
        /*0002*/ 	.short	(.L_1 - .L_0)
	.align		4
.L_0:
        /*0004*/ 	.word	index@(triton_poi_fused__to_copy_35)
        /*0008*/ 	.word	0x00000009


	//----- nvinfo : EIATTR_MIN_STACK_SIZE
	.align		4
.L_1:
        /*000c*/ 	.byte	0x04, 0x12
        /*000e*/ 	.short	(.L_3 - .L_2)
	.align		4
.L_2:
        /*0010*/ 	.word	index@(triton_poi_fused__to_copy_35)
        /*0014*/ 	.word	0x00000000


	//----- nvinfo : EIATTR_FRAME_SIZE
	.align		4
.L_3:
        /*0018*/ 	.byte	0x04, 0x11
        /*001a*/ 	.short	(.L_5 - .L_4)
	.align		4
.L_4:
        /*001c*/ 	.word	index@(triton_poi_fused__to_copy_35)
        /*0020*/ 	.word	0x00000000


	//----- nvinfo : EIATTR_MIN_STACK_SIZE
	.align		4
.L_5:
        /*0024*/ 	.byte	0x04, 0x12
        /*0026*/ 	.short	(.L_7 - .L_6)
	.align		4
.L_6:
        /*0028*/ 	.word	index@(triton_poi_fused__to_copy_35)
        /*002c*/ 	.word	0x00000000
.L_7:


//--------------------- .nv.info.triton_poi_fused__to_copy_35 --------------------------
	.section	.nv.info.triton_poi_fused__to_copy_35,"",@"SHT_CUDA_INFO"
	.sectionflags	@""
	.align	4


	//----- nvinfo : EIATTR_CUDA_API_VERSION
	.align		4
        /*0000*/ 	.byte	0x04, 0x37
        /*0002*/ 	.short	(.L_9 - .L_8)
.L_8:
        /*0004*/ 	.word	0x0000007c


	//----- nvinfo : EIATTR_KPARAM_INFO
	.align		4
.L_9:
        /*0008*/ 	.byte	0x04, 0x17
        /*000a*/ 	.short	(.L_11 - .L_10)
.L_10:
        /*000c*/ 	.word	0x00000000
        /*0010*/ 	.short	0x0001
        /*0012*/ 	.short	0x0008
        /*0014*/ 	.byte	0x00, 0xf0, 0x11, 0x00


	//----- nvinfo : EIATTR_KPARAM_INFO
	.align		4
.L_11:
        /*0018*/ 	.byte	0x04, 0x17
        /*001a*/ 	.short	(.L_13 - .L_12)
.L_12:
        /*001c*/ 	.word	0x00000000
        /*0020*/ 	.short	0x0000
        /*0022*/ 	.short	0x0000
        /*0024*/ 	.byte	0x00, 0xf4, 0x21, 0x00


	//----- nvinfo : EIATTR_SPARSE_MMA_MASK
	.align		4
.L_13:
        /*0028*/ 	.byte	0x03, 0x50
        /*002a*/ 	.short	0x0000


	//----- nvinfo : EIATTR_MAXREG_COUNT
	.align		4
        /*002c*/ 	.byte	0x03, 0x1b
        /*002e*/ 	.short	0x00ff


	//----- nvinfo : EIATTR_EXIT_INSTR_OFFSETS
	.align		4
        /*0030*/ 	.byte	0x04, 0x1c
        /*0032*/ 	.short	(.L_15 - .L_14)


	//   ....[0]....
.L_14:
        /*0034*/ 	.word	0x000000d0


	//   ....[1]....
        /*0038*/ 	.word	0x00000100


	//----- nvinfo : EIATTR_REQNTID
	.align		4
.L_15:
        /*003c*/ 	.byte	0x04, 0x10
        /*003e*/ 	.short	(.L_17 - .L_16)
.L_16:
        /*0040*/ 	.word	0x00000020
        /*0044*/ 	.word	0x00000001
        /*0048*/ 	.word	0x00000001


	//----- nvinfo : EIATTR_CBANK_PARAM_SIZE
	.align		4
.L_17:
        /*004c*/ 	.byte	0x03, 0x19
        /*004e*/ 	.short	0x000c


	//----- nvinfo : EIATTR_PARAM_CBANK
	.align		4
        /*0050*/ 	.byte	0x04, 0x0a
        /*0052*/ 	.short	(.L_19 - .L_18)
	.align		4
.L_18:
        /*0054*/ 	.word	index@(.nv.constant0.triton_poi_fused__to_copy_35)
        /*0058*/ 	.short	0x0210
        /*005a*/ 	.short	0x000c


	//----- nvinfo : EIATTR_SW_WAR
	.align		4
.L_19:
        /*005c*/ 	.byte	0x04, 0x36
        /*005e*/ 	.short	(.L_21 - .L_20)
.L_20:
        /*0060*/ 	.word	0x00000008
.L_21:


//--------------------- .nv.callgraph             --------------------------
	.section	.nv.callgraph,"",@"SHT_CUDA_CALLGRAPH"
	.align	4
	.sectionentsize	8
	.align		4
        /*0000*/ 	.word	0x00000000
	.align		4
        /*0004*/ 	.word	0xffffffff
	.align		4
        /*0008*/ 	.word	0x00000000
	.align		4
        /*000c*/ 	.word	0xfffffffe
	.align		4
        /*0010*/ 	.word	0x00000000
	.align		4
        /*0014*/ 	.word	0xfffffffd
	.align		4
        /*0018*/ 	.word	0x00000000
	.align		4
        /*001c*/ 	.word	0xfffffffc


//--------------------- .text.triton_poi_fused__to_copy_35 --------------------------
	.section	.text.triton_poi_fused__to_copy_35,"ax",@progbits
	.align	128
        .global         triton_poi_fused__to_copy_35
        .type           triton_poi_fused__to_copy_35,@function
        .size           triton_poi_fused__to_copy_35,(.L_x_1 - triton_poi_fused__to_copy_35)
        .other          triton_poi_fused__to_copy_35,@"STO_CUDA_ENTRY STV_DEFAULT"
triton_poi_fused__to_copy_35:
.text.triton_poi_fused__to_copy_35:
[----:B------:R-:W0:Y:S02]  /*0000*/  LDC R1, c[0x0][0x28] ;  /* 0x00000a00ff017b82 */ /* 0x000e240000000800 */
[----:B------:R-:W1:Y:S01]  /*0010*/  S2R R6, SR_TID.X ;  /* 0x0000000000067919 */ /* 0x000e620000002100 */
[----:B------:R-:W2:Y:S01]  /*0020*/  LDC.64 R2, c[0x0][0x210] ;  /* 0x00008400ff027b82 */ /* 0x000ea20000000a00 */
[----:B------:R-:W3:Y:S01]  /*0030*/  S2R R5, SR_CTAID.X ;  /* 0x0000000000057919 */ /* 0x000ee20000002500 */
[C---:B-1----:R-:W-:Y:S02]  /*0040*/  LOP3.LUT R0, R6.reuse, 0xf, RZ, 0xc0, !PT ;  /* 0x0000000f06007812 */ /* 0x042fe400078ec0ff */
[----:B------:R-:W-:-:S03]  /*0050*/  LOP3.LUT P0, RZ, R6, 0x10, RZ, 0xc0, !PT ;  /* 0x0000001006ff7812 */ /* 0x000fc6000780c0ff */
[----:B---3--:R-:W-:-:S04]  /*0060*/  IMAD R5, R5, 0x10, R0 ;  /* 0x0000001005057824 */ /* 0x008fc800078e0200 */
[C---:B--2---:R-:W-:Y:S01]  /*0070*/  IMAD.WIDE R2, R5.reuse, 0x8, R2 ;  /* 0x0000000805027825 */ /* 0x044fe200078e0202 */
[----:B------:R-:W-:Y:S02]  /*0080*/  VIMNMX R0, RZ, R5, !PT ;  /* 0x00000005ff007248 */ /* 0x000fe40007fe0100 */
[----:B------:R-:W-:Y:S02]  /*0090*/  ISETP.LT.AND P0, PT, R5, 0x10, !P0 ;  /* 0x000000100500780c */ /* 0x000fe40004701270 */
[----:B------:R-:W-:-:S04]  /*00a0*/  I2FP.F32.U32 R0, R0 ;  /* 0x0000000000007245 */ /* 0x000fc80000201000 */
[----:B------:R-:W1:Y:S02]  /*00b0*/  F2I.TRUNC.NTZ R4, R0 ;  /* 0x0000000000047305 */ /* 0x000e64000020f100 */
[----:B-1----:R-:W-:-:S05]  /*00c0*/  SHF.R.S32.HI R5, RZ, 0x1f, R4 ;  /* 0x0000001fff057819 */ /* 0x002fca0000011404 */
[----:B------:R-:W-:Y:S05]  /*00d0*/  @!P0 EXIT ;  /* 0x000000000000894d */ /* 0x000fea0003800000 */
[----:B------:R-:W-:Y:S02]  /*00e0*/  ULDC.64 UR4, c[0x0][0x208] ;  /* 0x0000820000047ab9 */ /* 0x000fe40000000a00 */
[----:B------:R-:W-:Y:S01]  /*00f0*/  STG.E.64 desc[UR4][R2.64], R4 ;  /* 0x0000000402007986 */ /* 0x000fe2000c101b04 */
[----:B------:R-:W-:Y:S05]  /*0100*/  EXIT ;  /* 0x000000000000794d */ /* 0x000fea0003800000 */
.L_x_0:
[----:B------:R-:W-:-:S00]  /*0110*/  BRA `(.L_x_0) ;  /* 0xfffffffc00fc7947 */ /* 0x000fc0000383ffff */
[----:B------:R-:W-:-:S00]  /*0120*/  NOP ;  /* 0x0000000000007918 */ /* 0x000fc00000000000 */
        /* <DEDUP_REMOVED lines=13> */
.L_x_1:


//--------------------- .nv.constant0.triton_poi_fused__to_copy_35 --------------------------
	.section	.nv.constant0.triton_poi_fused__to_copy_35,"a",@progbits
	.sectionflags	@""
	.align	4
.nv.constant0.triton_poi_fused__to_copy_35:
	.zero		540
